	.headerflags	@"EF_CUDA_TEXMODE_UNIFIED EF_CUDA_64BIT_ADDRESS EF_CUDA_ACCELERATORS EF_CUDA_SM90 EF_CUDA_VIRTUAL_SM(EF_CUDA_SM90)"
	.elftype	@"ET_EXEC"


//--------------------- .nv.info                  --------------------------
	.section	.nv.info,"",@"SHT_CUDA_INFO"
	.align	4


	//----- nvinfo : EIATTR_REGCOUNT
	.align		4
        /*0000*/ 	.byte	0x04, 0x2f
        /*0002*/ 	.short	(.L_3 - .L_2)
	.align		4
.L_2:
        /*0004*/ 	.word	index@(triton_poi_fused__native_batch_norm_legit_no_training_relu_11)
        /*0008*/ 	.word	0x00000020


	//----- nvinfo : EIATTR_MIN_STACK_SIZE
	.align		4
.L_3:
        /*000c*/ 	.byte	0x04, 0x12
        /*000e*/ 	.short	(.L_5 - .L_4)
	.align		4
.L_4:
        /*0010*/ 	.word	index@(triton_poi_fused__native_batch_norm_legit_no_training_relu_11)
        /*0014*/ 	.word	0x00000000


	//----- nvinfo : EIATTR_FRAME_SIZE
	.align		4
.L_5:
        /*0018*/ 	.byte	0x04, 0x11
        /*001a*/ 	.short	(.L_7 - .L_6)
	.align		4
.L_6:
        /*001c*/ 	.word	index@(triton_poi_fused__native_batch_norm_legit_no_training_relu_11)
        /*0020*/ 	.word	0x00000000


	//----- nvinfo : EIATTR_MIN_STACK_SIZE
	.align		4
.L_7:
        /*0024*/ 	.byte	0x04, 0x12
        /*0026*/ 	.short	(.L_9 - .L_8)
	.align		4
.L_8:
        /*0028*/ 	.word	index@(triton_poi_fused__native_batch_norm_legit_no_training_relu_11)
        /*002c*/ 	.word	0x00000000
.L_9:


//--------------------- .nv.info.triton_poi_fused__native_batch_norm_legit_no_training_relu_11 --------------------------
	.section	.nv.info.triton_poi_fused__native_batch_norm_legit_no_training_relu_11,"",@"SHT_CUDA_INFO"
	.sectionflags	@""
	.align	4


	//----- nvinfo : EIATTR_CUDA_API_VERSION
	.align		4
        /*0000*/ 	.byte	0x04, 0x37
        /*0002*/ 	.short	(.L_11 - .L_10)
.L_10:
        /*0004*/ 	.word	0x0000007c


	//----- nvinfo : EIATTR_KPARAM_INFO
	.align		4
.L_11:
        /*0008*/ 	.byte	0x04, 0x17
        /*000a*/ 	.short	(.L_13 - .L_12)
.L_12:
        /*000c*/ 	.word	0x00000000
        /*0010*/ 	.short	0x0006
        /*0012*/ 	.short	0x0030
        /*0014*/ 	.byte	0x00, 0xf0, 0x11, 0x00


	//----- nvinfo : EIATTR_KPARAM_INFO
	.align		4
.L_13:
        /*0018*/ 	.byte	0x04, 0x17
        /*001a*/ 	.short	(.L_15 - .L_14)
.L_14:
        /*001c*/ 	.word	0x00000000
        /*0020*/ 	.short	0x0005
        /*0022*/ 	.short	0x0028
        /*0024*/ 	.byte	0x00, 0xf4, 0x21, 0x00


	//----- nvinfo : EIATTR_KPARAM_INFO
	.align		4
.L_15:
        /*0028*/ 	.byte	0x04, 0x17
        /*002a*/ 	.short	(.L_17 - .L_16)
.L_16:
        /*002c*/ 	.word	0x00000000
        /*0030*/ 	.short	0x0004
        /*0032*/ 	.short	0x0020
        /*0034*/ 	.byte	0x00, 0xf4, 0x21, 0x00


	//----- nvinfo : EIATTR_KPARAM_INFO
	.align		4
.L_17:
        /*0038*/ 	.byte	0x04, 0x17
        /*003a*/ 	.short	(.L_19 - .L_18)
.L_18:
        /*003c*/ 	.word	0x00000000
        /*0040*/ 	.short	0x0003
        /*0042*/ 	.short	0x0018
        /*0044*/ 	.byte	0x00, 0xf4, 0x21, 0x00


	//----- nvinfo : EIATTR_KPARAM_INFO
	.align		4
.L_19:
        /*0048*/ 	.byte	0x04, 0x17
        /*004a*/ 	.short	(.L_21 - .L_20)
.L_20:
        /*004c*/ 	.word	0x00000000
        /*0050*/ 	.short	0x0002
        /*0052*/ 	.short	0x0010
        /*0054*/ 	.byte	0x00, 0xf4, 0x21, 0x00


	//----- nvinfo : EIATTR_KPARAM_INFO
	.align		4
.L_21:
        /*0058*/ 	.byte	0x04, 0x17
        /*005a*/ 	.short	(.L_23 - .L_22)
.L_22:
        /*005c*/ 	.word	0x00000000
        /*0060*/ 	.short	0x0001
        /*0062*/ 	.short	0x0008
        /*0064*/ 	.byte	0x00, 0xf4, 0x21, 0x00


	//----- nvinfo : EIATTR_KPARAM_INFO
	.align		4
.L_23:
        /*0068*/ 	.byte	0x04, 0x17
        /*006a*/ 	.short	(.L_25 - .L_24)
.L_24:
        /*006c*/ 	.word	0x00000000
        /*0070*/ 	.short	0x0000
        /*0072*/ 	.short	0x0000
        /*0074*/ 	.byte	0x00, 0xf4, 0x21, 0x00


	//----- nvinfo : EIATTR_SPARSE_MMA_MASK
	.align		4
.L_25:
        /*0078*/ 	.byte	0x03, 0x50
        /*007a*/ 	.short	0x0000


	//----- nvinfo : EIATTR_MAXREG_COUNT
	.align		4
        /*007c*/ 	.byte	0x03, 0x1b
        /*007e*/ 	.short	0x00ff


	//----- nvinfo : EIATTR_EXIT_INSTR_OFFSETS
	.align		4
        /*0080*/ 	.byte	0x04, 0x1c
        /*0082*/ 	.short	(.L_27 - .L_26)


	//   ....[0]....
.L_26:
        /*0084*/ 	.word	0x00000710


	//----- nvinfo : EIATTR_REQNTID
	.align		4
.L_27:
        /*0088*/ 	.byte	0x04, 0x10
        /*008a*/ 	.short	(.L_29 - .L_28)
.L_28:
        /*008c*/ 	.word	0x00000080
        /*0090*/ 	.word	0x00000001
        /*0094*/ 	.word	0x00000001


	//----- nvinfo : EIATTR_CBANK_PARAM_SIZE
	.align		4
.L_29:
        /*0098*/ 	.byte	0x03, 0x19
        /*009a*/ 	.short	0x0034


	//----- nvinfo : EIATTR_PARAM_CBANK
	.align		4
        /*009c*/ 	.byte	0x04, 0x0a
        /*009e*/ 	.short	(.L_31 - .L_30)
	.align		4
.L_30:
        /*00a0*/ 	.word	index@(.nv.constant0.triton_poi_fused__native_batch_norm_legit_no_training_relu_11)
        /*00a4*/ 	.short	0x0210
        /*00a6*/ 	.short	0x0034


	//----- nvinfo : EIATTR_SW_WAR
	.align		4
.L_31:
        /*00a8*/ 	.byte	0x04, 0x36
        /*00aa*/ 	.short	(.L_33 - .L_32)
.L_32:
        /*00ac*/ 	.word	0x00000008
.L_33:


//--------------------- .nv.callgraph             --------------------------
	.section	.nv.callgraph,"",@"SHT_CUDA_CALLGRAPH"
	.align	4
	.sectionentsize	8
	.align		4
        /*0000*/ 	.word	0x00000000
	.align		4
        /*0004*/ 	.word	0xffffffff
	.align		4
        /*0008*/ 	.word	0x00000000
	.align		4
        /*000c*/ 	.word	0xfffffffe
	.align		4
        /*0010*/ 	.word	0x00000000
	.align		4
        /*0014*/ 	.word	0xfffffffd
	.align		4
        /*0018*/ 	.word	0x00000000
	.align		4
        /*001c*/ 	.word	0xfffffffc


//--------------------- .nv.constant4             --------------------------
	.section	.nv.constant4,"a",@progbits
	.align	8
	.align		8
.nv.constant4:
        /*0000*/ 	.dword	_$_str
	.align		8
        /*0008*/ 	.dword	_$_str_$_2


//--------------------- .text.triton_poi_fused__native_batch_norm_legit_no_training_relu_11 --------------------------
	.section	.text.triton_poi_fused__native_batch_norm_legit_no_training_relu_11,"ax",@progbits
	.align	128
        .global         triton_poi_fused__native_batch_norm_legit_no_training_relu_11
        .type           triton_poi_fused__native_batch_norm_legit_no_training_relu_11,@function
        .size           triton_poi_fused__native_batch_norm_legit_no_training_relu_11,(.L_x_1 - triton_poi_fused__native_batch_norm_legit_no_training_relu_11)
        .other          triton_poi_fused__native_batch_norm_legit_no_training_relu_11,@"STO_CUDA_ENTRY STV_DEFAULT"
triton_poi_fused__native_batch_norm_legit_no_training_relu_11:
.text.triton_poi_fused__native_batch_norm_legit_no_training_relu_11:
[----:B------:R-:W-:Y:S01]  /*0000*/  LDC R1, c[0x0][0x28] ;  /* 0x00000a00ff017b82 */ /* 0x000fe20000000800 */
[----:B------:R-:W1:Y:S07]  /*0010*/  S2R R0, SR_TID.X ;  /* 0x0000000000007919 */ /* 0x000e6e0000002100 */
[----:B------:R-:W2:Y:S01]  /*0020*/  LDC.64 R4, c[0x0][0x220] ;  /* 0x00008800ff047b82 */ /* 0x000ea20000000a00 */
[----:B------:R-:W-:Y:S01]  /*0030*/  ULDC.64 UR4, c[0x0][0x208] ;  /* 0x0000820000047ab9 */ /* 0x000fe20000000a00 */
[----:B------:R-:W3:Y:S06]  /*0040*/  S2R R7, SR_CTAID.X ;  /* 0x0000000000077919 */ /* 0x000eec0000002500 */
[----:B------:R-:W4:Y:S08]  /*0050*/  LDC.64 R12, c[0x0][0x218] ;  /* 0x00008600ff0c7b82 */ /* 0x000f300000000a00 */
[----:B------:R-:W5:Y:S08]  /*0060*/  LDC.64 R22, c[0x0][0x210] ;  /* 0x00008400ff167b82 */ /* 0x000f700000000a00 */
[----:B------:R-:W5:Y:S01]  /*0070*/  LDC.64 R20, c[0x0][0x228] ;  /* 0x00008a00ff147b82 */ /* 0x000f620000000a00 */
[----:B-1----:R-:W-:-:S07]  /*0080*/  SHF.L.U32 R0, R0, 0x2, RZ ;  /* 0x0000000200007819 */ /* 0x002fce00000006ff */
[----:B------:R-:W1:Y:S01]  /*0090*/  LDC.64 R24, c[0x0][0x230] ;  /* 0x00008c00ff187b82 */ /* 0x000e620000000a00 */
[----:B---3--:R-:W-:Y:S02]  /*00a0*/  SHF.R.S32.HI R3, RZ, 0x15, R7 ;  /* 0x00000015ff037819 */ /* 0x008fe40000011407 */
[----:B------:R-:W-:Y:S02]  /*00b0*/  LOP3.LUT R0, R0, 0x1fc, RZ, 0xc0, !PT ;  /* 0x000001fc00007812 */ /* 0x000fe400078ec0ff */
[----:B------:R-:W-:Y:S02]  /*00c0*/  SGXT R3, R3, 0x1 ;  /* 0x000000010303781a */ /* 0x000fe40000000200 */
[----:B------:R-:W-:-:S04]  /*00d0*/  LEA R0, R7, R0, 0xa ;  /* 0x0000000007007211 */ /* 0x000fc800078e50ff */
[----:B------:R-:W-:-:S04]  /*00e0*/  LEA.HI R3, R3, R0, RZ, 0x5 ;  /* 0x0000000003037211 */ /* 0x000fc800078f28ff */
[----:B------:R-:W-:-:S04]  /*00f0*/  LOP3.LUT R3, R3, 0xffffffe0, RZ, 0xc0, !PT ;  /* 0xffffffe003037812 */ /* 0x000fc800078ec0ff */
[----:B------:R-:W-:-:S05]  /*0100*/  IADD3 R3, R0, -R3, RZ ;  /* 0x8000000300037210 */ /* 0x000fca0007ffe0ff */
[----:B--2---:R-:W-:-:S06]  /*0110*/  IMAD.WIDE R4, R3, 0x4, R4 ;  /* 0x0000000403047825 */ /* 0x004fcc00078e0204 */
[----:B------:R-:W2:Y:S01]  /*0120*/  LDG.E.EL.128 R4, desc[UR4][R4.64] ;  /* 0x0000000404047981 */ /* 0x000ea2000c2e1d00 */
[----:B----4-:R-:W-:-:S04]  /*0130*/  IMAD.WIDE R12, R3, 0x4, R12 ;  /* 0x00000004030c7825 */ /* 0x010fc800078e020c */
[----:B-----5:R-:W-:Y:S02]  /*0140*/  IMAD.WIDE R22, R0, 0x4, R22 ;  /* 0x0000000400167825 */ /* 0x020fe400078e0216 */
[----:B------:R-:W3:Y:S02]  /*0150*/  LDG.E.EL.128 R12, desc[UR4][R12.64] ;  /* 0x000000040c0c7981 */ /* 0x000ee4000c2e1d00 */
[C---:B0-----:R-:W-:Y:S02]  /*0160*/  IMAD.WIDE R20, R3.reuse, 0x4, R20 ;  /* 0x0000000403147825 */ /* 0x041fe400078e0214 */
[----:B------:R-:W3:Y:S02]  /*0170*/  LDG.E.128 R16, desc[UR4][R22.64+0x800] ;  /* 0x0008000416107981 */ /* 0x000ee4000c1e1d00 */
[----:B-1----:R-:W-:-:S04]  /*0180*/  IMAD.WIDE R24, R3, 0x4, R24 ;  /* 0x0000000403187825 */ /* 0x002fc800078e0218 */
[----:B--2---:R-:W-:Y:S01]  /*0190*/  FADD R6, R6, 9.9999997473787516356e-06 ;  /* 0x3727c5ac06067421 */ /* 0x004fe20000000000 */
[----:B------:R-:W-:Y:S01]  /*01a0*/  FADD R2, R4, 9.9999997473787516356e-06 ;  /* 0x3727c5ac04027421 */ /* 0x000fe20000000000 */
[----:B------:R-:W-:-:S03]  /*01b0*/  FADD R8, R5, 9.9999997473787516356e-06 ;  /* 0x3727c5ac05087421 */ /* 0x000fc60000000000 */
[----:B------:R-:W0:Y:S08]  /*01c0*/  MUFU.SQRT R26, R2 ;  /* 0x00000002001a7308 */ /* 0x000e300000002000 */
[----:B------:R-:W1:Y:S01]  /*01d0*/  MUFU.SQRT R6, R6 ;  /* 0x0000000600067308 */ /* 0x000e620000002000 */
[----:B0-----:R-:W-:-:S07]  /*01e0*/  FSETP.GT.AND P0, PT, R26, 8.50705917302346158658e+37, PT ;  /* 0x7e8000001a00780b */ /* 0x001fce0003f04000 */
[----:B------:R0:W2:Y:S01]  /*01f0*/  MUFU.SQRT R27, R8 ;  /* 0x00000008001b7308 */ /* 0x0000a20000002000 */
[----:B------:R-:W-:Y:S02]  /*0200*/  FSETP.GEU.AND P3, PT, R26, 1.175494350822287508e-38, PT ;  /* 0x008000001a00780b */ /* 0x000fe40003f6e000 */
[C---:B-1----:R-:W-:Y:S02]  /*0210*/  FSETP.GT.AND P2, PT, R6.reuse, 8.50705917302346158658e+37, PT ;  /* 0x7e8000000600780b */ /* 0x042fe40003f44000 */
[----:B------:R-:W-:Y:S01]  /*0220*/  FSETP.GEU.AND P5, PT, R6, 1.175494350822287508e-38, PT ;  /* 0x008000000600780b */ /* 0x000fe20003fae000 */
[----:B------:R-:W-:Y:S01]  /*0230*/  HFMA2.MMA R2, -RZ, RZ, 1.625, 0 ;  /* 0x3e800000ff027435 */ /* 0x000fe200000001ff */
[----:B0-----:R-:W4:Y:S01]  /*0240*/  LDG.E.128 R8, desc[UR4][R22.64] ;  /* 0x0000000416087981 */ /* 0x001f22000c1e1d00 */
[----:B------:R-:W-:Y:S01]  /*0250*/  @P0 FMUL R26, R26, 0.25 ;  /* 0x3e8000001a1a0820 */ /* 0x000fe20000400000 */
[----:B--2---:R-:W-:-:S05]  /*0260*/  FSETP.GT.AND P1, PT, R27, 8.50705917302346158658e+37, PT ;  /* 0x7e8000001b00780b */ /* 0x004fca0003f24000 */
[----:B------:R-:W-:Y:S01]  /*0270*/  @!P3 FMUL R26, R26, 16777216 ;  /* 0x4b8000001a1ab820 */ /* 0x000fe20000400000 */
[C---:B------:R-:W-:Y:S01]  /*0280*/  FSETP.GEU.AND P4, PT, R27.reuse, 1.175494350822287508e-38, PT ;  /* 0x008000001b00780b */ /* 0x040fe20003f8e000 */
[----:B------:R-:W-:Y:S02]  /*0290*/  @P2 FMUL R6, R6, 0.25 ;  /* 0x3e80000006062820 */ /* 0x000fe40000400000 */
[----:B------:R0:W1:Y:S01]  /*02a0*/  MUFU.RCP R5, R26 ;  /* 0x0000001a00057308 */ /* 0x0000620000001000 */
[----:B------:R-:W2:Y:S01]  /*02b0*/  LDG.E.EL.128 R20, desc[UR4][R20.64] ;  /* 0x0000000414147981 */ /* 0x000ea2000c2e1d00 */
[----:B------:R-:W-:Y:S02]  /*02c0*/  @!P5 FMUL R6, R6, 16777216 ;  /* 0x4b8000000606d820 */ /* 0x000fe40000400000 */
[----:B------:R-:W-:-:S04]  /*02d0*/  @P1 FMUL R27, R27, 0.25 ;  /* 0x3e8000001b1b1820 */ /* 0x000fc80000400000 */
[----:B------:R-:W5:Y:S02]  /*02e0*/  MUFU.RCP R6, R6 ;  /* 0x0000000600067308 */ /* 0x000f640000001000 */
[----:B------:R-:W-:Y:S01]  /*02f0*/  @!P4 FMUL R27, R27, 16777216 ;  /* 0x4b8000001b1bc820 */ /* 0x000fe20000400000 */
[----:B0-----:R-:W-:-:S05]  /*0300*/  FSEL R26, R2, 1, P0 ;  /* 0x3f800000021a7808 */ /* 0x001fca0000000000 */
[----:B------:R0:W-:Y:S01]  /*0310*/  MUFU.RCP R4, R27 ;  /* 0x0000001b00047308 */ /* 0x0001e20000001000 */
[----:B------:R-:W-:Y:S01]  /*0320*/  @!P3 FMUL R26, R26, 16777216 ;  /* 0x4b8000001a1ab820 */ /* 0x000fe20000400000 */
[----:B0-----:R-:W-:-:S03]  /*0330*/  FSEL R27, R2, 1, P2 ;  /* 0x3f800000021b7808 */ /* 0x001fc60001000000 */
[----:B-1----:R-:W-:Y:S02]  /*0340*/  FMUL R3, R5, R26 ;  /* 0x0000001a05037220 */ /* 0x002fe40000400000 */
[----:B------:R-:W-:-:S04]  /*0350*/  @!P5 FMUL R27, R27, 16777216 ;  /* 0x4b8000001b1bd820 */ /* 0x000fc80000400000 */
[----:B-----5:R-:W-:Y:S02]  /*0360*/  FMUL R5, R6, R27 ;  /* 0x0000001b06057220 */ /* 0x020fe40000400000 */
[----:B------:R-:W2:Y:S01]  /*0370*/  LDG.E.EL.128 R24, desc[UR4][R24.64] ;  /* 0x0000000418187981 */ /* 0x000ea2000c2e1d00 */
[----:B------:R-:W-:-:S04]  /*0380*/  FADD R7, R7, 9.9999997473787516356e-06 ;  /* 0x3727c5ac07077421 */ /* 0x000fc80000000000 */
[----:B------:R0:W1:Y:S01]  /*0390*/  MUFU.SQRT R28, R7 ;  /* 0x00000007001c7308 */ /* 0x0000620000002000 */
[----:B------:R-:W-:Y:S01]  /*03a0*/  FSEL R29, R2, 1, P1 ;  /* 0x3f800000021d7808 */ /* 0x000fe20000800000 */
[----:B0-----:R-:W0:Y:S01]  /*03b0*/  LDC.64 R6, c[0x0][0x238] ;  /* 0x00008e00ff067b82 */ /* 0x001e220000000a00 */
[C---:B-1----:R-:W-:Y:S02]  /*03c0*/  FSETP.GT.AND P0, PT, R28.reuse, 8.50705917302346158658e+37, PT ;  /* 0x7e8000001c00780b */ /* 0x042fe40003f04000 */
[----:B------:R-:W-:-:S11]  /*03d0*/  FSETP.GEU.AND P1, PT, R28, 1.175494350822287508e-38, PT ;  /* 0x008000001c00780b */ /* 0x000fd60003f2e000 */
[----:B------:R-:W-:-:S04]  /*03e0*/  @P0 FMUL R28, R28, 0.25 ;  /* 0x3e8000001c1c0820 */ /* 0x000fc80000400000 */
[----:B------:R-:W-:Y:S01]  /*03f0*/  @!P1 FMUL R28, R28, 16777216 ;  /* 0x4b8000001c1c9820 */ /* 0x000fe20000400000 */
[----:B------:R-:W-:-:S05]  /*0400*/  @!P4 FMUL R29, R29, 16777216 ;  /* 0x4b8000001d1dc820 */ /* 0x000fca0000400000 */
[----:B------:R-:W1:Y:S01]  /*0410*/  MUFU.RCP R28, R28 ;  /* 0x0000001c001c7308 */ /* 0x000e620000001000 */
[----:B------:R-:W-:Y:S01]  /*0420*/  FMUL R4, R4, R29 ;  /* 0x0000001d04047220 */ /* 0x000fe20000400000 */
[----:B------:R-:W-:-:S05]  /*0430*/  FSEL R29, R2, 1, P0 ;  /* 0x3f800000021d7808 */ /* 0x000fca0000000000 */
[----:B------:R-:W-:Y:S01]  /*0440*/  @!P1 FMUL R29, R29, 16777216 ;  /* 0x4b8000001d1d9820 */ /* 0x000fe20000400000 */
[----:B---3--:R-:W-:Y:S01]  /*0450*/  FADD R19, R19, -R15 ;  /* 0x8000000f13137221 */ /* 0x008fe20000000000 */
[----:B------:R-:W-:Y:S01]  /*0460*/  FADD R16, R16, -R12 ;  /* 0x8000000c10107221 */ /* 0x000fe20000000000 */
[----:B------:R-:W-:Y:S01]  /*0470*/  FADD R18, R18, -R14 ;  /* 0x8000000e12127221 */ /* 0x000fe20000000000 */
[----:B-1----:R-:W-:Y:S01]  /*0480*/  FMUL R2, R28, R29 ;  /* 0x0000001d1c027220 */ /* 0x002fe20000400000 */
[----:B------:R-:W-:Y:S01]  /*0490*/  FADD R17, R17, -R13 ;  /* 0x8000000d11117221 */ /* 0x000fe20000000000 */
[----:B----4-:R-:W-:Y:S01]  /*04a0*/  FADD R11, R11, -R15 ;  /* 0x8000000f0b0b7221 */ /* 0x010fe20000000000 */
[----:B------:R-:W-:Y:S01]  /*04b0*/  FADD R8, R8, -R12 ;  /* 0x8000000c08087221 */ /* 0x000fe20000000000 */
[----:B------:R-:W-:Y:S02]  /*04c0*/  FADD R12, R10, -R14 ;  /* 0x8000000e0a0c7221 */ /* 0x000fe40000000000 */
[C---:B------:R-:W-:Y:S01]  /*04d0*/  FMUL R10, R2.reuse, R11 ;  /* 0x0000000b020a7220 */ /* 0x040fe20000400000 */
[----:B------:R-:W-:Y:S01]  /*04e0*/  FMUL R2, R2, R19 ;  /* 0x0000001302027220 */ /* 0x000fe20000400000 */
[----:B------:R-:W-:Y:S01]  /*04f0*/  FADD R9, R9, -R13 ;  /* 0x8000000d09097221 */ /* 0x000fe20000000000 */
[C---:B------:R-:W-:Y:S01]  /*0500*/  FMUL R11, R5.reuse, R12 ;  /* 0x0000000c050b7220 */ /* 0x040fe20000400000 */
[----:B------:R-:W-:Y:S01]  /*0510*/  FMUL R5, R5, R18 ;  /* 0x0000001205057220 */ /* 0x000fe20000400000 */
[C---:B------:R-:W-:Y:S01]  /*0520*/  FMUL R15, R3.reuse, R8 ;  /* 0x00000008030f7220 */ /* 0x040fe20000400000 */
[C---:B------:R-:W-:Y:S01]  /*0530*/  FMUL R8, R4.reuse, R17 ;  /* 0x0000001104087220 */ /* 0x040fe20000400000 */
[----:B------:R-:W-:Y:S01]  /*0540*/  FMUL R13, R3, R16 ;  /* 0x00000010030d7220 */ /* 0x000fe20000400000 */
[----:B------:R-:W-:Y:S01]  /*0550*/  FMUL R12, R4, R9 ;  /* 0x00000009040c7220 */ /* 0x000fe20000400000 */
[----:B--2---:R-:W-:Y:S01]  /*0560*/  FFMA R2, R23, R2, R27 ;  /* 0x0000000217027223 */ /* 0x004fe2000000001b */
[----:B------:R-:W-:Y:S01]  /*0570*/  FFMA R5, R22, R5, R26 ;  /* 0x0000000516057223 */ /* 0x000fe2000000001a */
[----:B------:R-:W-:Y:S01]  /*0580*/  FFMA R8, R21, R8, R25 ;  /* 0x0000000815087223 */ /* 0x000fe20000000019 */
[----:B------:R-:W-:Y:S01]  /*0590*/  FFMA R10, R23, R10, R27 ;  /* 0x0000000a170a7223 */ /* 0x000fe2000000001b */
[C-C-:B------:R-:W-:Y:S01]  /*05a0*/  FFMA R3, R20.reuse, R15, R24.reuse ;  /* 0x0000000f14037223 */ /* 0x140fe20000000018 */
[----:B------:R-:W-:Y:S01]  /*05b0*/  FFMA R4, R20, R13, R24 ;  /* 0x0000000d14047223 */ /* 0x000fe20000000018 */
[----:B------:R-:W-:Y:S01]  /*05c0*/  FFMA R9, R21, R12, R25 ;  /* 0x0000000c15097223 */ /* 0x000fe20000000019 */
[----:B------:R-:W-:Y:S01]  /*05d0*/  FFMA R22, R22, R11, R26 ;  /* 0x0000000b16167223 */ /* 0x000fe2000000001a */
[----:B------:R-:W-:Y:S01]  /*05e0*/  FSETP.GEU.AND P6, PT, R2, RZ, PT ;  /* 0x000000ff0200720b */ /* 0x000fe20003fce000 */
[----:B0-----:R-:W-:Y:S01]  /*05f0*/  IMAD.WIDE R12, R0, 0x4, R6 ;  /* 0x00000004000c7825 */ /* 0x001fe200078e0206 */
[----:B------:R-:W-:-:S02]  /*0600*/  FSETP.GEU.AND P5, PT, R5, RZ, PT ;  /* 0x000000ff0500720b */ /* 0x000fc40003fae000 */
[----:B------:R-:W-:Y:S02]  /*0610*/  FSETP.GEU.AND P4, PT, R8, RZ, PT ;  /* 0x000000ff0800720b */ /* 0x000fe40003f8e000 */
[----:B------:R-:W-:Y:S02]  /*0620*/  FSETP.GEU.AND P3, PT, R10, RZ, PT ;  /* 0x000000ff0a00720b */ /* 0x000fe40003f6e000 */
[----:B------:R-:W-:Y:S02]  /*0630*/  SEL R7, R2, RZ, P6 ;  /* 0x000000ff02077207 */ /* 0x000fe40003000000 */
[----:B------:R-:W-:Y:S02]  /*0640*/  FSETP.GEU.AND P0, PT, R4, RZ, PT ;  /* 0x000000ff0400720b */ /* 0x000fe40003f0e000 */
[----:B------:R-:W-:Y:S02]  /*0650*/  FSETP.GEU.AND P2, PT, R22, RZ, PT ;  /* 0x000000ff1600720b */ /* 0x000fe40003f4e000 */
[----:B------:R-:W-:-:S02]  /*0660*/  FSETP.GEU.AND P1, PT, R9, RZ, PT ;  /* 0x000000ff0900720b */ /* 0x000fc40003f2e000 */
[----:B------:R-:W-:Y:S02]  /*0670*/  FSETP.GEU.AND P6, PT, R3, RZ, PT ;  /* 0x000000ff0300720b */ /* 0x000fe40003fce000 */
[----:B------:R-:W-:Y:S02]  /*0680*/  SEL R6, R5, RZ, P5 ;  /* 0x000000ff05067207 */ /* 0x000fe40002800000 */
[----:B------:R-:W-:Y:S02]  /*0690*/  SEL R5, R8, RZ, P4 ;  /* 0x000000ff08057207 */ /* 0x000fe40002000000 */
[----:B------:R-:W-:Y:S02]  /*06a0*/  SEL R11, R10, RZ, P3 ;  /* 0x000000ff0a0b7207 */ /* 0x000fe40001800000 */
[----:B------:R-:W-:Y:S02]  /*06b0*/  SEL R10, R22, RZ, P2 ;  /* 0x000000ff160a7207 */ /* 0x000fe40001000000 */
[----:B------:R-:W-:-:S02]  /*06c0*/  SEL R9, R9, RZ, P1 ;  /* 0x000000ff09097207 */ /* 0x000fc40000800000 */
[----:B------:R-:W-:Y:S02]  /*06d0*/  SEL R8, R3, RZ, P6 ;  /* 0x000000ff03087207 */ /* 0x000fe40003000000 */
[----:B------:R-:W-:-:S03]  /*06e0*/  SEL R4, R4, RZ, P0 ;  /* 0x000000ff04047207 */ /* 0x000fc60000000000 */
[----:B------:R-:W-:Y:S04]  /*06f0*/  STG.E.128 desc[UR4][R12.64], R8 ;  /* 0x000000080c007986 */ /* 0x000fe8000c101d04 */
[----:B------:R-:W-:Y:S01]  /*0700*/  STG.E.128 desc[UR4][R12.64+0x800], R4 ;  /* 0x000800040c007986 */ /* 0x000fe2000c101d04 */
[----:B------:R-:W-:Y:S05]  /*0710*/  EXIT ;  /* 0x000000000000794d */ /* 0x000fea0003800000 */
.L_x_0:
[----:B------:R-:W-:-:S00]  /*0720*/  BRA `(.L_x_0) ;  /* 0xfffffffc00fc7947 */ /* 0x000fc0000383ffff */
[----:B------:R-:W-:-:S00]  /*0730*/  NOP ;  /* 0x0000000000007918 */ /* 0x000fc00000000000 */
        /* <DEDUP_REMOVED lines=12> */
.L_x_1:


//--------------------- .nv.global.init           --------------------------
	.section	.nv.global.init,"aw",@progbits
.nv.global.init:
	.type		_$_str,@object
	.size		_$_str,(_$_str_$_2 - _$_str)
_$_str:
        /*0000*/ 	.byte	0x5f, 0x5f, 0x43, 0x55, 0x44, 0x41, 0x5f, 0x46, 0x54, 0x5a, 0x00
	.type		_$_str_$_2,@object
	.size		_$_str_$_2,(.L_1 - _$_str_$_2)
_$_str_$_2:
        /*000b*/ 	.byte	0x5f, 0x5f, 0x43, 0x55, 0x44, 0x41, 0x5f, 0x50, 0x52, 0x45, 0x43, 0x5f, 0x53, 0x51, 0x52, 0x54
        /*001b*/ 	.byte	0x00
.L_1:


//--------------------- .nv.constant0.triton_poi_fused__native_batch_norm_legit_no_training_relu_11 --------------------------
	.section	.nv.constant0.triton_poi_fused__native_batch_norm_legit_no_training_relu_11,"a",@progbits
	.sectionflags	@""
	.align	4
.nv.constant0.triton_poi_fused__native_batch_norm_legit_no_training_relu_11:
	.zero		580
